//
// Generated by NVIDIA NVVM Compiler
//
// Compiler Build ID: CL-36424714
// Cuda compilation tools, release 13.0, V13.0.88
// Based on NVVM 20.0.0
//

.version 9.0
.target sm_100
.address_size 64

	// .globl	_Z13jacobi_kernelPdS_idS_i
// _ZZ13jacobi_kernelPdS_idS_iE2sx has been demoted
// _ZZ13jacobi_kernelPdS_idS_iE2sy has been demoted
// _ZZ13jacobi_kernelPdS_idS_iE4serr has been demoted

.visible .entry _Z13jacobi_kernelPdS_idS_i(
	.param .u64 .ptr .align 1 _Z13jacobi_kernelPdS_idS_i_param_0,
	.param .u64 .ptr .align 1 _Z13jacobi_kernelPdS_idS_i_param_1,
	.param .u32 _Z13jacobi_kernelPdS_idS_i_param_2,
	.param .f64 _Z13jacobi_kernelPdS_idS_i_param_3,
	.param .u64 .ptr .align 1 _Z13jacobi_kernelPdS_idS_i_param_4,
	.param .u32 _Z13jacobi_kernelPdS_idS_i_param_5
)
{
	.reg .pred 	%p<26>;
	.reg .b32 	%r<30>;
	.reg .b64 	%rd<14>;
	.reg .b64 	%fd<57>;
	// demoted variable
	.shared .align 8 .b8 _ZZ13jacobi_kernelPdS_idS_iE2sx[8192];
	// demoted variable
	.shared .align 8 .b8 _ZZ13jacobi_kernelPdS_idS_iE2sy[8192];
	// demoted variable
	.shared .align 8 .b8 _ZZ13jacobi_kernelPdS_idS_iE4serr[8192];
	ld.param.u64 	%rd1, [_Z13jacobi_kernelPdS_idS_i_param_0];
	ld.param.u64 	%rd2, [_Z13jacobi_kernelPdS_idS_i_param_1];
	ld.param.u32 	%r14, [_Z13jacobi_kernelPdS_idS_i_param_2];
	ld.param.f64 	%fd1, [_Z13jacobi_kernelPdS_idS_i_param_3];
	ld.param.u64 	%rd3, [_Z13jacobi_kernelPdS_idS_i_param_4];
	ld.param.u32 	%r13, [_Z13jacobi_kernelPdS_idS_i_param_5];
	mov.u32 	%r1, %tid.x;
	mov.u32 	%r2, %ctaid.x;
	mad.lo.s32 	%r3, %r2, 30, %r1;
	mov.u32 	%r4, %tid.y;
	mov.u32 	%r5, %ctaid.y;
	mad.lo.s32 	%r15, %r5, 30, %r4;
	shl.b32 	%r16, %r1, 5;
	add.s32 	%r7, %r16, %r4;
	shl.b32 	%r17, %r7, 3;
	mov.u32 	%r18, _ZZ13jacobi_kernelPdS_idS_iE4serr;
	add.s32 	%r8, %r18, %r17;
	mov.b64 	%rd4, 0;
	st.shared.u64 	[%r8], %rd4;
	add.s32 	%r9, %r14, 2;
	max.s32 	%r19, %r3, %r15;
	setp.ge.s32 	%p2, %r19, %r9;
	shl.b32 	%r20, %r1, 8;
	mov.u32 	%r21, _ZZ13jacobi_kernelPdS_idS_iE2sx;
	add.s32 	%r22, %r21, %r20;
	shl.b32 	%r23, %r4, 3;
	add.s32 	%r10, %r22, %r23;
	mov.u32 	%r24, _ZZ13jacobi_kernelPdS_idS_iE2sy;
	add.s32 	%r25, %r24, %r20;
	add.s32 	%r11, %r25, %r23;
	@%p2 bra 	$L__BB0_2;
	cvta.to.global.u64 	%rd5, %rd2;
	mad.lo.s32 	%r26, %r9, %r3, %r15;
	mul.wide.s32 	%rd6, %r26, 8;
	add.s64 	%rd7, %rd5, %rd6;
	ld.global.f64 	%fd2, [%rd7];
	st.shared.f64 	[%r10], %fd2;
	st.shared.f64 	[%r11], %fd2;
$L__BB0_2:
	bar.sync 	0;
	setp.ne.s32 	%p3, %r1, 0;
	setp.ne.s32 	%p4, %r4, 0;
	and.pred  	%p5, %p3, %p4;
	setp.ne.s32 	%p6, %r1, 31;
	and.pred  	%p7, %p6, %p5;
	setp.ne.s32 	%p8, %r4, 31;
	and.pred  	%p9, %p8, %p7;
	setp.le.s32 	%p10, %r3, %r14;
	and.pred  	%p11, %p9, %p10;
	setp.le.s32 	%p12, %r15, %r14;
	and.pred  	%p1, %p11, %p12;
	not.pred 	%p13, %p1;
	@%p13 bra 	$L__BB0_4;
	ld.shared.f64 	%fd3, [%r10+256];
	fma.rn.f64 	%fd4, %fd1, %fd1, %fd3;
	ld.shared.f64 	%fd5, [%r10+-256];
	add.f64 	%fd6, %fd4, %fd5;
	ld.shared.f64 	%fd7, [%r10+8];
	add.f64 	%fd8, %fd6, %fd7;
	ld.shared.f64 	%fd9, [%r10+-8];
	add.f64 	%fd10, %fd8, %fd9;
	mul.f64 	%fd11, %fd10, 0d3FD0000000000000;
	st.shared.f64 	[%r11], %fd11;
	mad.lo.s32 	%r27, %r9, %r3, %r15;
	cvta.to.global.u64 	%rd8, %rd1;
	mul.wide.s32 	%rd9, %r27, 8;
	add.s64 	%rd10, %rd8, %rd9;
	st.global.f64 	[%rd10], %fd11;
$L__BB0_4:
	bar.sync 	0;
	@%p13 bra 	$L__BB0_6;
	ld.shared.f64 	%fd12, [%r11];
	mul.f64 	%fd13, %fd12, 0d4010000000000000;
	ld.shared.f64 	%fd14, [%r11+256];
	sub.f64 	%fd15, %fd13, %fd14;
	ld.shared.f64 	%fd16, [%r11+-256];
	sub.f64 	%fd17, %fd15, %fd16;
	ld.shared.f64 	%fd18, [%r11+8];
	sub.f64 	%fd19, %fd17, %fd18;
	ld.shared.f64 	%fd20, [%r11+-8];
	sub.f64 	%fd21, %fd19, %fd20;
	div.rn.f64 	%fd22, %fd21, %fd1;
	div.rn.f64 	%fd23, %fd22, %fd1;
	add.f64 	%fd24, %fd23, 0dBFF0000000000000;
	mul.f64 	%fd25, %fd24, %fd24;
	st.shared.f64 	[%r8], %fd25;
$L__BB0_6:
	bar.sync 	0;
	setp.gt.u32 	%p15, %r7, 511;
	@%p15 bra 	$L__BB0_8;
	ld.shared.f64 	%fd26, [%r8+4096];
	ld.shared.f64 	%fd27, [%r8];
	add.f64 	%fd28, %fd26, %fd27;
	st.shared.f64 	[%r8], %fd28;
$L__BB0_8:
	bar.sync 	0;
	setp.gt.u32 	%p16, %r7, 255;
	@%p16 bra 	$L__BB0_10;
	ld.shared.f64 	%fd29, [%r8+2048];
	ld.shared.f64 	%fd30, [%r8];
	add.f64 	%fd31, %fd29, %fd30;
	st.shared.f64 	[%r8], %fd31;
$L__BB0_10:
	bar.sync 	0;
	setp.gt.u32 	%p17, %r7, 127;
	@%p17 bra 	$L__BB0_12;
	ld.shared.f64 	%fd32, [%r8+1024];
	ld.shared.f64 	%fd33, [%r8];
	add.f64 	%fd34, %fd32, %fd33;
	st.shared.f64 	[%r8], %fd34;
$L__BB0_12:
	bar.sync 	0;
	setp.gt.u32 	%p18, %r7, 63;
	@%p18 bra 	$L__BB0_14;
	ld.shared.f64 	%fd35, [%r8+512];
	ld.shared.f64 	%fd36, [%r8];
	add.f64 	%fd37, %fd35, %fd36;
	st.shared.f64 	[%r8], %fd37;
$L__BB0_14:
	bar.sync 	0;
	setp.gt.u32 	%p19, %r7, 31;
	@%p19 bra 	$L__BB0_16;
	ld.shared.f64 	%fd38, [%r8+256];
	ld.shared.f64 	%fd39, [%r8];
	add.f64 	%fd40, %fd38, %fd39;
	st.shared.f64 	[%r8], %fd40;
$L__BB0_16:
	bar.sync 	0;
	setp.gt.u32 	%p20, %r7, 15;
	@%p20 bra 	$L__BB0_18;
	ld.shared.f64 	%fd41, [%r8+128];
	ld.shared.f64 	%fd42, [%r8];
	add.f64 	%fd43, %fd41, %fd42;
	st.shared.f64 	[%r8], %fd43;
$L__BB0_18:
	bar.sync 	0;
	setp.gt.u32 	%p21, %r7, 7;
	@%p21 bra 	$L__BB0_20;
	ld.shared.f64 	%fd44, [%r8+64];
	ld.shared.f64 	%fd45, [%r8];
	add.f64 	%fd46, %fd44, %fd45;
	st.shared.f64 	[%r8], %fd46;
$L__BB0_20:
	bar.sync 	0;
	setp.gt.u32 	%p22, %r7, 3;
	@%p22 bra 	$L__BB0_22;
	ld.shared.f64 	%fd47, [%r8+32];
	ld.shared.f64 	%fd48, [%r8];
	add.f64 	%fd49, %fd47, %fd48;
	st.shared.f64 	[%r8], %fd49;
$L__BB0_22:
	bar.sync 	0;
	setp.gt.u32 	%p23, %r7, 1;
	@%p23 bra 	$L__BB0_24;
	ld.shared.f64 	%fd50, [%r8+16];
	ld.shared.f64 	%fd51, [%r8];
	add.f64 	%fd52, %fd50, %fd51;
	st.shared.f64 	[%r8], %fd52;
$L__BB0_24:
	bar.sync 	0;
	setp.ne.s32 	%p24, %r7, 0;
	@%p24 bra 	$L__BB0_26;
	ld.shared.f64 	%fd53, [_ZZ13jacobi_kernelPdS_idS_iE4serr+8];
	ld.shared.f64 	%fd54, [%r8];
	add.f64 	%fd55, %fd53, %fd54;
	st.shared.f64 	[%r8], %fd55;
$L__BB0_26:
	bar.sync 	0;
	or.b32  	%r28, %r1, %r4;
	setp.ne.s32 	%p25, %r28, 0;
	@%p25 bra 	$L__BB0_28;
	ld.shared.f64 	%fd56, [_ZZ13jacobi_kernelPdS_idS_iE4serr];
	mad.lo.s32 	%r29, %r13, %r2, %r5;
	cvta.to.global.u64 	%rd11, %rd3;
	mul.wide.u32 	%rd12, %r29, 8;
	add.s64 	%rd13, %rd11, %rd12;
	st.global.f64 	[%rd13], %fd56;
$L__BB0_28:
	ret;

}


// ===== COMPILED SASS (sm_100) =====

	.target	sm_100

	.elftype	@"ET_EXEC"


//--------------------- .note.nv.tkinfo           --------------------------
	.section	.note.nv.tkinfo,"",@"SHT_NOTE"
	.sectionflags	@"SHF_NOTE_NV_TKINFO"
	.tkinfo
        /*0018*/ 	.word	0x00000002
        /*0030*/ 	.string	""
        /*0030*/ 	.string	"ptxas"
        /*0030*/ 	.string	"Cuda compilation tools, release 13.0, V13.0.88"
        /*0030*/ 	.string	"Build cuda_13.0.r13.0/compiler.36424714_0"
        /*0030*/ 	.string	"-arch sm_100 -m 64 "



//--------------------- .note.nv.cuinfo           --------------------------
	.section	.note.nv.cuinfo,"",@"SHT_NOTE"
	.sectionflags	@"SHF_NOTE_NV_CUINFO"
        /*0018*/ 	.short	0x0002
        /*001a*/ 	.short	0x0064
        /*001c*/ 	.short	0x0082
	.zero		2


//--------------------- .nv.info                  --------------------------
	.section	.nv.info,"",@"SHT_CUDA_INFO"
	.align	4


	//----- nvinfo : EIATTR_REGCOUNT
	.align		4
        /*0000*/ 	.byte	0x04, 0x2f
        /*0002*/ 	.short	(.L_1 - .L_0)
	.align		4
.L_0:
        /*0004*/ 	.word	index@(_Z13jacobi_kernelPdS_idS_i)
        /*0008*/ 	.word	0x0000001c


	//----- nvinfo : EIATTR_FRAME_SIZE
	.align		4
.L_1:
        /*000c*/ 	.byte	0x04, 0x11
        /*000e*/ 	.short	(.L_3 - .L_2)
	.align		4
.L_2:
        /*0010*/ 	.word	index@($__internal_0_$__cuda_sm20_div_rn_f64_full)
        /*0014*/ 	.word	0x00000000


	//----- nvinfo : EIATTR_FRAME_SIZE
	.align		4
.L_3:
        /*0018*/ 	.byte	0x04, 0x11
        /*001a*/ 	.short	(.L_5 - .L_4)
	.align		4
.L_4:
        /*001c*/ 	.word	index@(_Z13jacobi_kernelPdS_idS_i)
        /*0020*/ 	.word	0x00000000


	//----- nvinfo : EIATTR_MIN_STACK_SIZE
	.align		4
.L_5:
        /*0024*/ 	.byte	0x04, 0x12
        /*0026*/ 	.short	(.L_7 - .L_6)
	.align		4
.L_6:
        /*0028*/ 	.word	index@(_Z13jacobi_kernelPdS_idS_i)
        /*002c*/ 	.word	0x00000000
.L_7:


//--------------------- .nv.compat                --------------------------
	.section	.nv.compat,"",@"SHT_CUDA_COMPAT_INFO"
	.align	4
        /*0000*/ 	.byte	0x02, 0x09, 0x00, 0x00, 0x02, 0x02, 0x01, 0x00, 0x02, 0x05, 0x05, 0x00, 0x03, 0x07, 0x01, 0x01
        /*0010*/ 	.byte	0x02, 0x03, 0x00, 0x00, 0x02, 0x06, 0x01, 0x00, 0x04, 0x0b, 0x08, 0x00, 0x01, 0x00, 0x00, 0x00
        /*0020*/ 	.byte	0x00, 0x00, 0x00, 0x00


//--------------------- .nv.info._Z13jacobi_kernelPdS_idS_i --------------------------
	.section	.nv.info._Z13jacobi_kernelPdS_idS_i,"",@"SHT_CUDA_INFO"
	.sectionflags	@""
	.align	4


	//----- nvinfo : EIATTR_CUDA_API_VERSION
	.align		4
        /*0000*/ 	.byte	0x04, 0x37
        /*0002*/ 	.short	(.L_9 - .L_8)
.L_8:
        /*0004*/ 	.word	0x00000082


	//----- nvinfo : EIATTR_KPARAM_INFO
	.align		4
.L_9:
        /*0008*/ 	.byte	0x04, 0x17
        /*000a*/ 	.short	(.L_11 - .L_10)
.L_10:
        /*000c*/ 	.word	0x00000000
        /*0010*/ 	.short	0x0005
        /*0012*/ 	.short	0x0028
        /*0014*/ 	.byte	0x00, 0xf0, 0x11, 0x00


	//----- nvinfo : EIATTR_KPARAM_INFO
	.align		4
.L_11:
        /*0018*/ 	.byte	0x04, 0x17
        /*001a*/ 	.short	(.L_13 - .L_12)
.L_12:
        /*001c*/ 	.word	0x00000000
        /*0020*/ 	.short	0x0004
        /*0022*/ 	.short	0x0020
        /*0024*/ 	.byte	0x00, 0xf5, 0x21, 0x00


	//----- nvinfo : EIATTR_KPARAM_INFO
	.align		4
.L_13:
        /*0028*/ 	.byte	0x04, 0x17
        /*002a*/ 	.short	(.L_15 - .L_14)
.L_14:
        /*002c*/ 	.word	0x00000000
        /*0030*/ 	.short	0x0003
        /*0032*/ 	.short	0x0018
        /*0034*/ 	.byte	0x00, 0xf0, 0x21, 0x00


	//----- nvinfo : EIATTR_KPARAM_INFO
	.align		4
.L_15:
        /*0038*/ 	.byte	0x04, 0x17
        /*003a*/ 	.short	(.L_17 - .L_16)
.L_16:
        /*003c*/ 	.word	0x00000000
        /*0040*/ 	.short	0x0002
        /*0042*/ 	.short	0x0010
        /*0044*/ 	.byte	0x00, 0xf0, 0x11, 0x00


	//----- nvinfo : EIATTR_KPARAM_INFO
	.align		4
.L_17:
        /*0048*/ 	.byte	0x04, 0x17
        /*004a*/ 	.short	(.L_19 - .L_18)
.L_18:
        /*004c*/ 	.word	0x00000000
        /*0050*/ 	.short	0x0001
        /*0052*/ 	.short	0x0008
        /*0054*/ 	.byte	0x00, 0xf5, 0x21, 0x00


	//----- nvinfo : EIATTR_KPARAM_INFO
	.align		4
.L_19:
        /*0058*/ 	.byte	0x04, 0x17
        /*005a*/ 	.short	(.L_21 - .L_20)
.L_20:
        /*005c*/ 	.word	0x00000000
        /*0060*/ 	.short	0x0000
        /*0062*/ 	.short	0x0000
        /*0064*/ 	.byte	0x00, 0xf5, 0x21, 0x00


	//----- nvinfo : EIATTR_SPARSE_MMA_MASK
	.align		4
.L_21:
        /*0068*/ 	.byte	0x03, 0x50
        /*006a*/ 	.short	0x0000


	//----- nvinfo : EIATTR_MAXREG_COUNT
	.align		4
        /*006c*/ 	.byte	0x03, 0x1b
        /*006e*/ 	.short	0x00ff


	//----- nvinfo : EIATTR_NUM_BARRIERS
	.align		4
        /*0070*/ 	.byte	0x02, 0x4c
        /*0072*/ 	.byte	0x01
	.zero		1


	//----- nvinfo : EIATTR_MERCURY_ISA_VERSION
	.align		4
        /*0074*/ 	.byte	0x03, 0x5f
        /*0076*/ 	.short	0x0101


	//----- nvinfo : EIATTR_VRC_CTA_INIT_COUNT
	.align		4
        /*0078*/ 	.byte	0x02, 0x4a
	.zero		1
	.zero		1


	//----- nvinfo : EIATTR_EXIT_INSTR_OFFSETS
	.align		4
        /*007c*/ 	.byte	0x04, 0x1c
        /*007e*/ 	.short	(.L_23 - .L_22)


	//   ....[0]....
.L_22:
        /*0080*/ 	.word	0x00000ba0


	//   ....[1]....
        /*0084*/ 	.word	0x00000c40


	//----- nvinfo : EIATTR_CRS_STACK_SIZE
	.align		4
.L_23:
        /*0088*/ 	.byte	0x04, 0x1e
        /*008a*/ 	.short	(.L_25 - .L_24)
.L_24:
        /*008c*/ 	.word	0x00000000


	//----- nvinfo : EIATTR_CBANK_PARAM_SIZE
	.align		4
.L_25:
        /*0090*/ 	.byte	0x03, 0x19
        /*0092*/ 	.short	0x002c


	//----- nvinfo : EIATTR_PARAM_CBANK
	.align		4
        /*0094*/ 	.byte	0x04, 0x0a
        /*0096*/ 	.short	(.L_27 - .L_26)
	.align		4
.L_26:
        /*0098*/ 	.word	index@(.nv.constant0._Z13jacobi_kernelPdS_idS_i)
        /*009c*/ 	.short	0x0380
        /*009e*/ 	.short	0x002c


	//----- nvinfo : EIATTR_SW_WAR
	.align		4
.L_27:
        /*00a0*/ 	.byte	0x04, 0x36
        /*00a2*/ 	.short	(.L_29 - .L_28)
.L_28:
        /*00a4*/ 	.word	0x00000008
.L_29:


//--------------------- .nv.callgraph             --------------------------
	.section	.nv.callgraph,"",@"SHT_CUDA_CALLGRAPH"
	.align	4
	.sectionentsize	8
	.align		4
        /*0000*/ 	.word	0x00000000
	.align		4
        /*0004*/ 	.word	0xffffffff
	.align		4
        /*0008*/ 	.word	0x00000000
	.align		4
        /*000c*/ 	.word	0xfffffffe
	.align		4
        /*0010*/ 	.word	0x00000000
	.align		4
        /*0014*/ 	.word	0xfffffffd
	.align		4
        /*0018*/ 	.word	0x00000000
	.align		4
        /*001c*/ 	.word	0xfffffffc


//--------------------- .text._Z13jacobi_kernelPdS_idS_i --------------------------
	.section	.text._Z13jacobi_kernelPdS_idS_i,"ax",@progbits
	.align	128
        .global         _Z13jacobi_kernelPdS_idS_i
        .type           _Z13jacobi_kernelPdS_idS_i,@function
        .size           _Z13jacobi_kernelPdS_idS_i,(.L_x_14 - _Z13jacobi_kernelPdS_idS_i)
        .other          _Z13jacobi_kernelPdS_idS_i,@"STO_CUDA_ENTRY STV_DEFAULT"
_Z13jacobi_kernelPdS_idS_i:
.text._Z13jacobi_kernelPdS_idS_i:
[----:B------:R-:W-:Y:S01]  /*0000*/  LDC R1, c[0x0][0x37c] ;  /* 0x0000df00ff017b82 */ /* 0x000fe20000000800 */
[----:B------:R-:W0:Y:S01]  /*0010*/  S2R R2, SR_TID.Y ;  /* 0x0000000000027919 */ /* 0x000e220000002200 */
[----:B------:R-:W1:Y:S01]  /*0020*/  LDCU UR9, c[0x0][0x390] ;  /* 0x00007200ff0977ac */ /* 0x000e620008000800 */
[----:B------:R-:W2:Y:S01]  /*0030*/  S2R R3, SR_TID.X ;  /* 0x0000000000037919 */ /* 0x000ea20000002100 */
[----:B------:R-:W3:Y:S01]  /*0040*/  LDCU.64 UR10, c[0x0][0x358] ;  /* 0x00006b00ff0a77ac */ /* 0x000ee20008000a00 */
[----:B------:R-:W2:Y:S01]  /*0050*/  S2R R4, SR_CTAID.X ;  /* 0x0000000000047919 */ /* 0x000ea20000002500 */
[----:B------:R-:W0:Y:S01]  /*0060*/  S2R R5, SR_CTAID.Y ;  /* 0x0000000000057919 */ /* 0x000e220000002600 */
[----:B-1----:R-:W-:Y:S01]  /*0070*/  UIADD3 UR8, UPT, UPT, UR9, 0x2, URZ ;  /* 0x0000000209087890 */ /* 0x002fe2000fffe0ff */
[----:B--2---:R-:W-:Y:S02]  /*0080*/  IMAD R15, R4, 0x1e, R3 ;  /* 0x0000001e040f7824 */ /* 0x004fe400078e0203 */
[----:B0-----:R-:W-:-:S05]  /*0090*/  IMAD R14, R5, 0x1e, R2 ;  /* 0x0000001e050e7824 */ /* 0x001fca00078e0202 */
[----:B------:R-:W-:-:S04]  /*00a0*/  VIMNMX R0, PT, PT, R15, R14, !PT ;  /* 0x0000000e0f007248 */ /* 0x000fc80007fe0100 */
[----:B------:R-:W-:-:S13]  /*00b0*/  ISETP.GE.AND P1, PT, R0, UR8, PT ;  /* 0x0000000800007c0c */ /* 0x000fda000bf26270 */
[----:B------:R-:W0:Y:S01]  /*00c0*/  @!P1 LDC.64 R6, c[0x0][0x388] ;  /* 0x0000e200ff069b82 */ /* 0x000e220000000a00 */
[----:B------:R-:W-:-:S04]  /*00d0*/  @!P1 IMAD R9, R15, UR8, R14 ;  /* 0x000000080f099c24 */ /* 0x000fc8000f8e020e */
[----:B0-----:R-:W-:-:S05]  /*00e0*/  @!P1 IMAD.WIDE R6, R9, 0x8, R6 ;  /* 0x0000000809069825 */ /* 0x001fca00078e0206 */
[----:B---3--:R0:W2:Y:S01]  /*00f0*/  @!P1 LDG.E.64 R8, desc[UR10][R6.64] ;  /* 0x0000000a06089981 */ /* 0x0080a2000c1e1b00 */
[----:B------:R-:W1:Y:S01]  /*0100*/  S2UR UR7, SR_CgaCtaId ;  /* 0x00000000000779c3 */ /* 0x000e620000008800 */
[----:B------:R-:W-:Y:S01]  /*0110*/  ISETP.NE.AND P0, PT, R2, RZ, PT ;  /* 0x000000ff0200720c */ /* 0x000fe20003f05270 */
[----:B------:R-:W-:Y:S01]  /*0120*/  UMOV UR4, 0x400 ;  /* 0x0000040000047882 */ /* 0x000fe20000000000 */
[----:B------:R-:W-:Y:S01]  /*0130*/  BSSY.RECONVERGENT B0, `(.L_x_0) ;  /* 0x0000025000007945 */ /* 0x000fe20003800200 */
[----:B------:R-:W-:Y:S01]  /*0140*/  UIADD3 UR6, UPT, UPT, UR4, 0x2000, URZ ;  /* 0x0000200004067890 */ /* 0x000fe2000fffe0ff */
[----:B------:R-:W-:Y:S01]  /*0150*/  ISETP.NE.AND P0, PT, R3, RZ, P0 ;  /* 0x000000ff0300720c */ /* 0x000fe20000705270 */
[----:B------:R-:W-:-:S03]  /*0160*/  UIADD3 UR5, UPT, UPT, UR4, 0x4000, URZ ;  /* 0x0000400004057890 */ /* 0x000fc6000fffe0ff */
[C---:B------:R-:W-:Y:S01]  /*0170*/  ISETP.NE.AND P0, PT, R3.reuse, 0x1f, P0 ;  /* 0x0000001f0300780c */ /* 0x040fe20000705270 */
[----:B0-----:R-:W-:-:S03]  /*0180*/  IMAD R6, R3, 0x20, R2 ;  /* 0x0000002003067824 */ /* 0x001fc600078e0202 */
[----:B------:R-:W-:-:S04]  /*0190*/  ISETP.NE.AND P0, PT, R2, 0x1f, P0 ;  /* 0x0000001f0200780c */ /* 0x000fc80000705270 */
[----:B------:R-:W-:-:S04]  /*01a0*/  ISETP.LE.AND P0, PT, R15, UR9, P0 ;  /* 0x000000090f007c0c */ /* 0x000fc80008703270 */
[----:B------:R-:W-:Y:S01]  /*01b0*/  ISETP.LE.AND P0, PT, R14, UR9, P0 ;  /* 0x000000090e007c0c */ /* 0x000fe20008703270 */
[----:B-1----:R-:W-:Y:S02]  /*01c0*/  ULEA UR4, UR7, UR4, 0x18 ;  /* 0x0000000407047291 */ /* 0x002fe4000f8ec0ff */
[----:B------:R-:W-:Y:S02]  /*01d0*/  ULEA UR6, UR7, UR6, 0x18 ;  /* 0x0000000607067291 */ /* 0x000fe4000f8ec0ff */
[----:B------:R-:W-:Y:S02]  /*01e0*/  ULEA UR5, UR7, UR5, 0x18 ;  /* 0x0000000507057291 */ /* 0x000fe4000f8ec0ff */
[C---:B------:R-:W-:Y:S02]  /*01f0*/  LEA R11, R3.reuse, UR4, 0x8 ;  /* 0x00000004030b7c11 */ /* 0x040fe4000f8e40ff */
[----:B------:R-:W-:Y:S02]  /*0200*/  LEA R13, R3, UR6, 0x8 ;  /* 0x00000006030d7c11 */ /* 0x000fe4000f8e40ff */
[----:B------:R-:W-:Y:S01]  /*0210*/  LEA R7, R6, UR5, 0x3 ;  /* 0x0000000506077c11 */ /* 0x000fe2000f8e18ff */
[----:B------:R-:W-:-:S02]  /*0220*/  IMAD R21, R2, 0x8, R11 ;  /* 0x0000000802157824 */ /* 0x000fc400078e020b */
[----:B------:R-:W-:Y:S02]  /*0230*/  IMAD R0, R2, 0x8, R13 ;  /* 0x0000000802007824 */ /* 0x000fe400078e020d */
[----:B------:R0:W-:Y:S04]  /*0240*/  STS.64 [R7], RZ ;  /* 0x000000ff07007388 */ /* 0x0001e80000000a00 */
[----:B--2---:R0:W-:Y:S04]  /*0250*/  @!P1 STS.64 [R21], R8 ;  /* 0x0000000815009388 */ /* 0x0041e80000000a00 */
[----:B------:R0:W-:Y:S01]  /*0260*/  @!P1 STS.64 [R0], R8 ;  /* 0x0000000800009388 */ /* 0x0001e20000000a00 */
[----:B------:R-:W-:Y:S06]  /*0270*/  BAR.SYNC.DEFER_BLOCKING 0x0 ;  /* 0x0000000000007b1d */ /* 0x000fec0000010000 */
[----:B------:R-:W-:Y:S05]  /*0280*/  @!P0 BRA `(.L_x_1) ;  /* 0x00000000003c8947 */ /* 0x000fea0003800000 */
[----:B------:R-:W1:Y:S01]  /*0290*/  LDS.64 R16, [R21+0x100] ;  /* 0x0001000015107984 */ /* 0x000e620000000a00 */
[----:B------:R-:W1:Y:S01]  /*02a0*/  LDC.64 R18, c[0x0][0x398] ;  /* 0x0000e600ff127b82 */ /* 0x000e620000000a00 */
[----:B------:R-:W-:Y:S02]  /*02b0*/  IMAD R15, R15, UR8, R14 ;  /* 0x000000080f0f7c24 */ /* 0x000fe4000f8e020e */
[----:B------:R-:W2:Y:S04]  /*02c0*/  LDS.64 R12, [R21+-0x100] ;  /* 0xffff0000150c7984 */ /* 0x000ea80000000a00 */
[----:B0-----:R-:W0:Y:S04]  /*02d0*/  LDS.64 R8, [R21+0x8] ;  /* 0x0000080015087984 */ /* 0x001e280000000a00 */
[----:B------:R-:W3:Y:S01]  /*02e0*/  LDS.64 R10, [R21+-0x8] ;  /* 0xfffff800150a7984 */ /* 0x000ee20000000a00 */
[----:B-1----:R-:W-:-:S08]  /*02f0*/  DFMA R16, R18, R18, R16 ;  /* 0x000000121210722b */ /* 0x002fd00000000010 */
[----:B--2---:R-:W-:Y:S01]  /*0300*/  DADD R16, R16, R12 ;  /* 0x0000000010107229 */ /* 0x004fe2000000000c */
[----:B------:R-:W1:Y:S07]  /*0310*/  LDC.64 R12, c[0x0][0x380] ;  /* 0x0000e000ff0c7b82 */ /* 0x000e6e0000000a00 */
[----:B0-----:R-:W-:-:S08]  /*0320*/  DADD R8, R16, R8 ;  /* 0x0000000010087229 */ /* 0x001fd00000000008 */
[----:B---3--:R-:W-:-:S08]  /*0330*/  DADD R8, R8, R10 ;  /* 0x0000000008087229 */ /* 0x008fd0000000000a */
[----:B------:R-:W-:Y:S01]  /*0340*/  DMUL R8, R8, 0.25 ;  /* 0x3fd0000008087828 */ /* 0x000fe20000000000 */
[----:B-1----:R-:W-:-:S06]  /*0350*/  IMAD.WIDE R12, R15, 0x8, R12 ;  /* 0x000000080f0c7825 */ /* 0x002fcc00078e020c */
[----:B------:R1:W-:Y:S04]  /*0360*/  STS.64 [R0], R8 ;  /* 0x0000000800007388 */ /* 0x0003e80000000a00 */
[----:B------:R1:W-:Y:S02]  /*0370*/  STG.E.64 desc[UR10][R12.64], R8 ;  /* 0x000000080c007986 */ /* 0x0003e4000c101b0a */
.L_x_1:
[----:B------:R-:W-:Y:S05]  /*0380*/  BSYNC.RECONVERGENT B0 ;  /* 0x0000000000007941 */ /* 0x000fea0003800200 */
.L_x_0:
[----:B------:R-:W-:Y:S06]  /*0390*/  BAR.SYNC.DEFER_BLOCKING 0x0 ;  /* 0x0000000000007b1d */ /* 0x000fec0000010000 */
[----:B------:R-:W-:Y:S04]  /*03a0*/  BSSY.RECONVERGENT B0, `(.L_x_2) ;  /* 0x000003e000007945 */ /* 0x000fe80003800200 */
[----:B------:R-:W-:Y:S05]  /*03b0*/  @!P0 BRA `(.L_x_3) ;  /* 0x0000000000f08947 */ /* 0x000fea0003800000 */
[----:B------:R-:W2:Y:S01]  /*03c0*/  LDCU UR4, c[0x0][0x39c] ;  /* 0x00007380ff0477ac */ /* 0x000ea20008000800 */
[----:B------:R-:W-:Y:S01]  /*03d0*/  LDS.64 R16, [R0] ;  /* 0x0000000000107984 */ /* 0x000fe20000000a00 */
[----:B01----:R-:W0:Y:S01]  /*03e0*/  LDC.64 R8, c[0x0][0x398] ;  /* 0x0000e600ff087b82 */ /* 0x003e220000000a00 */
[----:B------:R-:W-:Y:S01]  /*03f0*/  IMAD.MOV.U32 R14, RZ, RZ, 0x1 ;  /* 0x00000001ff0e7424 */ /* 0x000fe200078e00ff */
[----:B------:R-:W-:Y:S01]  /*0400*/  BSSY.RECONVERGENT B1, `(.L_x_4) ;  /* 0x000001e000017945 */ /* 0x000fe20003800200 */
[----:B------:R-:W1:Y:S04]  /*0410*/  LDS.64 R18, [R0+0x100] ;  /* 0x0001000000127984 */ /* 0x000e680000000a00 */
[----:B------:R-:W3:Y:S04]  /*0420*/  LDS.64 R12, [R0+-0x100] ;  /* 0xffff0000000c7984 */ /* 0x000ee80000000a00 */
[----:B------:R-:W4:Y:S04]  /*0430*/  LDS.64 R10, [R0+0x8] ;  /* 0x00000800000a7984 */ /* 0x000f280000000a00 */
[----:B------:R-:W5:Y:S01]  /*0440*/  LDS.64 R20, [R0+-0x8] ;  /* 0xfffff80000147984 */ /* 0x000f620000000a00 */
[----:B--2---:R-:W0:Y:S02]  /*0450*/  MUFU.RCP64H R15, UR4 ;  /* 0x00000004000f7d08 */ /* 0x004e240008001800 */
[----:B0-----:R-:W-:-:S08]  /*0460*/  DFMA R22, R14, -R8, 1 ;  /* 0x3ff000000e16742b */ /* 0x001fd00000000808 */
[----:B------:R-:W-:Y:S02]  /*0470*/  DFMA R22, R22, R22, R22 ;  /* 0x000000161616722b */ /* 0x000fe40000000016 */
[----:B-1----:R-:W-:-:S06]  /*0480*/  DFMA R16, R16, 4, -R18 ;  /* 0x401000001010782b */ /* 0x002fcc0000000812 */
[----:B------:R-:W-:Y:S02]  /*0490*/  DFMA R22, R14, R22, R14 ;  /* 0x000000160e16722b */ /* 0x000fe4000000000e */
[----:B---3--:R-:W-:-:S08]  /*04a0*/  DADD R12, R16, -R12 ;  /* 0x00000000100c7229 */ /* 0x008fd0000000080c */
[----:B----4-:R-:W-:Y:S02]  /*04b0*/  DADD R10, R12, -R10 ;  /* 0x000000000c0a7229 */ /* 0x010fe4000000080a */
[----:B------:R-:W-:-:S06]  /*04c0*/  DFMA R12, R22, -R8, 1 ;  /* 0x3ff00000160c742b */ /* 0x000fcc0000000808 */
[----:B-----5:R-:W-:Y:S02]  /*04d0*/  DADD R20, R10, -R20 ;  /* 0x000000000a147229 */ /* 0x020fe40000000814 */
[----:B------:R-:W-:-:S08]  /*04e0*/  DFMA R12, R22, R12, R22 ;  /* 0x0000000c160c722b */ /* 0x000fd00000000016 */
[----:B------:R-:W-:Y:S01]  /*04f0*/  DMUL R10, R20, R12 ;  /* 0x0000000c140a7228 */ /* 0x000fe20000000000 */
[----:B------:R-:W-:-:S07]  /*0500*/  FSETP.GEU.AND P1, PT, |R21|, 6.5827683646048100446e-37, PT ;  /* 0x036000001500780b */ /* 0x000fce0003f2e200 */
[----:B------:R-:W-:-:S08]  /*0510*/  DFMA R8, R10, -R8, R20 ;  /* 0x800000080a08722b */ /* 0x000fd00000000014 */
[----:B------:R-:W-:Y:S01]  /*0520*/  DFMA R8, R12, R8, R10 ;  /* 0x000000080c08722b */ /* 0x000fe2000000000a */
[----:B------:R-:W0:Y:S08]  /*0530*/  LDC R10, c[0x0][0x398] ;  /* 0x0000e600ff0a7b82 */ /* 0x000e300000000800 */
[----:B------:R-:W1:Y:S01]  /*0540*/  LDC R11, c[0x0][0x39c] ;  /* 0x0000e700ff0b7b82 */ /* 0x000e620000000800 */
[----:B------:R-:W-:-:S05]  /*0550*/  FFMA R0, RZ, UR4, R9 ;  /* 0x00000004ff007c23 */ /* 0x000fca0008000009 */
[----:B------:R-:W-:-:S13]  /*0560*/  FSETP.GT.AND P0, PT, |R0|, 1.469367938527859385e-39, PT ;  /* 0x001000000000780b */ /* 0x000fda0003f04200 */
[----:B------:R-:W-:Y:S05]  /*0570*/  @P0 BRA P1, `(.L_x_5) ;  /* 0x0000000000180947 */ /* 0x000fea0000800000 */
[----:B------:R-:W-:Y:S01]  /*0580*/  IMAD.MOV.U32 R12, RZ, RZ, R20 ;  /* 0x000000ffff0c7224 */ /* 0x000fe200078e0014 */
[----:B------:R-:W-:Y:S01]  /*0590*/  MOV R0, 0x5c0 ;  /* 0x000005c000007802 */ /* 0x000fe20000000f00 */
[----:B------:R-:W-:-:S07]  /*05a0*/  IMAD.MOV.U32 R13, RZ, RZ, R21 ;  /* 0x000000ffff0d7224 */ /* 0x000fce00078e0015 */
[----:B01----:R-:W-:Y:S05]  /*05b0*/  CALL.REL.NOINC `($__internal_0_$__cuda_sm20_div_rn_f64_full) ;  /* 0x0000000400a47944 */ /* 0x003fea0003c00000 */
[----:B------:R-:W-:Y:S02]  /*05c0*/  IMAD.MOV.U32 R8, RZ, RZ, R12 ;  /* 0x000000ffff087224 */ /* 0x000fe400078e000c */
[----:B------:R-:W-:-:S07]  /*05d0*/  IMAD.MOV.U32 R9, RZ, RZ, R13 ;  /* 0x000000ffff097224 */ /* 0x000fce00078e000d */
.L_x_5:
[----:B------:R-:W-:Y:S05]  /*05e0*/  BSYNC.RECONVERGENT B1 ;  /* 0x0000000000017941 */ /* 0x000fea0003800200 */
.L_x_4:
[----:B------:R-:W2:Y:S01]  /*05f0*/  LDCU UR4, c[0x0][0x39c] ;  /* 0x00007380ff0477ac */ /* 0x000ea20008000800 */
[----:B------:R-:W3:Y:S01]  /*0600*/  LDC.64 R12, c[0x0][0x398] ;  /* 0x0000e600ff0c7b82 */ /* 0x000ee20000000a00 */
[----:B------:R-:W-:Y:S01]  /*0610*/  IMAD.MOV.U32 R14, RZ, RZ, 0x1 ;  /* 0x00000001ff0e7424 */ /* 0x000fe200078e00ff */
[----:B------:R-:W-:Y:S01]  /*0620*/  FSETP.GEU.AND P1, PT, |R9|, 6.5827683646048100446e-37, PT ;  /* 0x036000000900780b */ /* 0x000fe20003f2e200 */
[----:B------:R-:W-:Y:S01]  /*0630*/  BSSY.RECONVERGENT B1, `(.L_x_6) ;  /* 0x0000011000017945 */ /* 0x000fe20003800200 */
[----:B--2---:R-:W3:Y:S03]  /*0640*/  MUFU.RCP64H R15, UR4 ;  /* 0x00000004000f7d08 */ /* 0x004ee60008001800 */
[----:B---3--:R-:W-:-:S08]  /*0650*/  DFMA R16, R14, -R12, 1 ;  /* 0x3ff000000e10742b */ /* 0x008fd0000000080c */
[----:B------:R-:W-:-:S08]  /*0660*/  DFMA R16, R16, R16, R16 ;  /* 0x000000101010722b */ /* 0x000fd00000000010 */
[----:B------:R-:W-:-:S08]  /*0670*/  DFMA R16, R14, R16, R14 ;  /* 0x000000100e10722b */ /* 0x000fd0000000000e */
[----:B------:R-:W-:-:S08]  /*0680*/  DFMA R14, R16, -R12, 1 ;  /* 0x3ff00000100e742b */ /* 0x000fd0000000080c */
[----:B------:R-:W-:-:S08]  /*0690*/  DFMA R16, R16, R14, R16 ;  /* 0x0000000e1010722b */ /* 0x000fd00000000010 */
[----:B------:R-:W-:-:S08]  /*06a0*/  DMUL R14, R16, R8 ;  /* 0x00000008100e7228 */ /* 0x000fd00000000000 */
[----:B------:R-:W-:-:S08]  /*06b0*/  DFMA R12, R14, -R12, R8 ;  /* 0x8000000c0e0c722b */ /* 0x000fd00000000008 */
[----:B------:R-:W-:-:S10]  /*06c0*/  DFMA R12, R16, R12, R14 ;  /* 0x0000000c100c722b */ /* 0x000fd4000000000e */
[----:B------:R-:W-:-:S05]  /*06d0*/  FFMA R0, RZ, UR4, R13 ;  /* 0x00000004ff007c23 */ /* 0x000fca000800000d */
[----:B------:R-:W-:-:S13]  /*06e0*/  FSETP.GT.AND P0, PT, |R0|, 1.469367938527859385e-39, PT ;  /* 0x001000000000780b */ /* 0x000fda0003f04200 */
[----:B------:R-:W-:Y:S05]  /*06f0*/  @P0 BRA P1, `(.L_x_7) ;  /* 0x0000000000100947 */ /* 0x000fea0000800000 */
[----:B------:R-:W-:Y:S01]  /*0700*/  IMAD.MOV.U32 R12, RZ, RZ, R8 ;  /* 0x000000ffff0c7224 */ /* 0x000fe200078e0008 */
[----:B------:R-:W-:Y:S01]  /*0710*/  MOV R0, 0x740 ;  /* 0x0000074000007802 */ /* 0x000fe20000000f00 */
[----:B------:R-:W-:-:S07]  /*0720*/  IMAD.MOV.U32 R13, RZ, RZ, R9 ;  /* 0x000000ffff0d7224 */ /* 0x000fce00078e0009 */
[----:B01----:R-:W-:Y:S05]  /*0730*/  CALL.REL.NOINC `($__internal_0_$__cuda_sm20_div_rn_f64_full) ;  /* 0x0000000400447944 */ /* 0x003fea0003c00000 */
.L_x_7:
[----:B------:R-:W-:Y:S05]  /*0740*/  BSYNC.RECONVERGENT B1 ;  /* 0x0000000000017941 */ /* 0x000fea0003800200 */
.L_x_6:
[----:B------:R-:W-:-:S08]  /*0750*/  DADD R12, R12, -1 ;  /* 0xbff000000c0c7429 */ /* 0x000fd00000000000 */
[----:B------:R-:W-:-:S07]  /*0760*/  DMUL R12, R12, R12 ;  /* 0x0000000c0c0c7228 */ /* 0x000fce0000000000 */
[----:B------:R2:W-:Y:S04]  /*0770*/  STS.64 [R7], R12 ;  /* 0x0000000c07007388 */ /* 0x0005e80000000a00 */
.L_x_3:
[----:B------:R-:W-:Y:S05]  /*0780*/  BSYNC.RECONVERGENT B0 ;  /* 0x0000000000007941 */ /* 0x000fea0003800200 */
.L_x_2:
[----:B------:R-:W-:Y:S01]  /*0790*/  BAR.SYNC.DEFER_BLOCKING 0x0 ;  /* 0x0000000000007b1d */ /* 0x000fe20000010000 */
[C---:B------:R-:W-:Y:S02]  /*07a0*/  ISETP.GT.U32.AND P0, PT, R6.reuse, 0x1ff, PT ;  /* 0x000001ff0600780c */ /* 0x040fe40003f04070 */
[C---:B------:R-:W-:Y:S02]  /*07b0*/  ISETP.GT.U32.AND P1, PT, R6.reuse, 0xff, PT ;  /* 0x000000ff0600780c */ /* 0x040fe40003f24070 */
[----:B------:R-:W-:-:S13]  /*07c0*/  ISETP.NE.AND P2, PT, R6, RZ, PT ;  /* 0x000000ff0600720c */ /* 0x000fda0003f45270 */
[----:B01----:R-:W-:Y:S01]  /*07d0*/  @!P2 MOV R0, 0x400 ;  /* 0x000004000000a802 */ /* 0x003fe20000000f00 */
[----:B------:R-:W-:Y:S04]  /*07e0*/  @!P0 LDS.64 R8, [R7+0x1000] ;  /* 0x0010000007088984 */ /* 0x000fe80000000a00 */
[----:B------:R-:W0:Y:S02]  /*07f0*/  @!P0 LDS.64 R10, [R7] ;  /* 0x00000000070a8984 */ /* 0x000e240000000a00 */
[----:B0-----:R-:W-:-:S07]  /*0800*/  @!P0 DADD R8, R8, R10 ;  /* 0x0000000008088229 */ /* 0x001fce000000000a */
[----:B------:R-:W-:Y:S01]  /*0810*/  @!P0 STS.64 [R7], R8 ;  /* 0x0000000807008388 */ /* 0x000fe20000000a00 */
[----:B------:R-:W-:Y:S01]  /*0820*/  BAR.SYNC.DEFER_BLOCKING 0x0 ;  /* 0x0000000000007b1d */ /* 0x000fe20000010000 */
[----:B------:R-:W-:-:S05]  /*0830*/  ISETP.GT.U32.AND P0, PT, R6, 0x7f, PT ;  /* 0x0000007f0600780c */ /* 0x000fca0003f04070 */
[----:B------:R-:W-:Y:S04]  /*0840*/  @!P1 LDS.64 R10, [R7+0x800] ;  /* 0x00080000070a9984 */ /* 0x000fe80000000a00 */
[----:B--2---:R-:W0:Y:S02]  /*0850*/  @!P1 LDS.64 R12, [R7] ;  /* 0x00000000070c9984 */ /* 0x004e240000000a00 */
[----:B0-----:R-:W-:-:S07]  /*0860*/  @!P1 DADD R10, R10, R12 ;  /* 0x000000000a0a9229 */ /* 0x001fce000000000c */
[----:B------:R-:W-:Y:S01]  /*0870*/  @!P1 STS.64 [R7], R10 ;  /* 0x0000000a07009388 */ /* 0x000fe20000000a00 */
[----:B------:R-:W-:Y:S01]  /*0880*/  BAR.SYNC.DEFER_BLOCKING 0x0 ;  /* 0x0000000000007b1d */ /* 0x000fe20000010000 */
[----:B------:R-:W-:-:S05]  /*0890*/  ISETP.GT.U32.AND P1, PT, R6, 0x3f, PT ;  /* 0x0000003f0600780c */ /* 0x000fca0003f24070 */
[----:B------:R-:W-:Y:S04]  /*08a0*/  @!P0 LDS.64 R12, [R7+0x400] ;  /* 0x00040000070c8984 */ /* 0x000fe80000000a00 */
[----:B------:R-:W0:Y:S02]  /*08b0*/  @!P0 LDS.64 R14, [R7] ;  /* 0x00000000070e8984 */ /* 0x000e240000000a00 */
        /* <DEDUP_REMOVED lines=25> */
[----:B------:R0:W-:Y:S01]  /*0a50*/  @!P0 STS.64 [R7], R8 ;  /* 0x0000000807008388 */ /* 0x0001e20000000a00 */
[----:B------:R-:W-:Y:S01]  /*0a60*/  BAR.SYNC.DEFER_BLOCKING 0x0 ;  /* 0x0000000000007b1d */ /* 0x000fe20000010000 */
[----:B------:R-:W-:-:S05]  /*0a70*/  ISETP.GT.U32.AND P0, PT, R6, 0x1, PT ;  /* 0x000000010600780c */ /* 0x000fca0003f04070 */
[----:B0-----:R-:W0:Y:S01]  /*0a80*/  @!P2 S2R R9, SR_CgaCtaId ;  /* 0x000000000009a919 */ /* 0x001e220000008800 */
[----:B------:R-:W-:Y:S04]  /*0a90*/  @!P1 LDS.64 R10, [R7+0x20] ;  /* 0x00002000070a9984 */ /* 0x000fe80000000a00 */
[----:B------:R-:W1:Y:S01]  /*0aa0*/  @!P1 LDS.64 R14, [R7] ;  /* 0x00000000070e9984 */ /* 0x000e620000000a00 */
[----:B0-----:R-:W-:Y:S01]  /*0ab0*/  @!P2 LEA R0, R9, R0, 0x18 ;  /* 0x000000000900a211 */ /* 0x001fe200078ec0ff */
[----:B-1----:R-:W-:-:S07]  /*0ac0*/  @!P1 DADD R10, R10, R14 ;  /* 0x000000000a0a9229 */ /* 0x002fce000000000e */
[----:B------:R-:W-:Y:S01]  /*0ad0*/  @!P1 STS.64 [R7], R10 ;  /* 0x0000000a07009388 */ /* 0x000fe20000000a00 */
[----:B------:R-:W-:Y:S06]  /*0ae0*/  BAR.SYNC.DEFER_BLOCKING 0x0 ;  /* 0x0000000000007b1d */ /* 0x000fec0000010000 */
[----:B------:R-:W-:Y:S04]  /*0af0*/  @!P0 LDS.64 R12, [R7+0x10] ;  /* 0x00001000070c8984 */ /* 0x000fe80000000a00 */
[----:B------:R-:W0:Y:S02]  /*0b00*/  @!P0 LDS.64 R14, [R7] ;  /* 0x00000000070e8984 */ /* 0x000e240000000a00 */
[----:B0-----:R-:W-:-:S07]  /*0b10*/  @!P0 DADD R12, R12, R14 ;  /* 0x000000000c0c8229 */ /* 0x001fce000000000e */
[----:B------:R-:W-:Y:S01]  /*0b20*/  @!P0 STS.64 [R7], R12 ;  /* 0x0000000c07008388 */ /* 0x000fe20000000a00 */
[----:B------:R-:W-:Y:S01]  /*0b30*/  BAR.SYNC.DEFER_BLOCKING 0x0 ;  /* 0x0000000000007b1d */ /* 0x000fe20000010000 */
[----:B------:R-:W-:-:S05]  /*0b40*/  LOP3.LUT P0, RZ, R3, R2, RZ, 0xfc, !PT ;  /* 0x0000000203ff7212 */ /* 0x000fca000780fcff */
[----:B------:R-:W-:Y:S04]  /*0b50*/  @!P2 LDS.64 R8, [R0+0x4008] ;  /* 0x004008000008a984 */ /* 0x000fe80000000a00 */
[----:B------:R-:W0:Y:S02]  /*0b60*/  @!P2 LDS.64 R10, [R7] ;  /* 0x00000000070aa984 */ /* 0x000e240000000a00 */
[----:B0-----:R-:W-:-:S07]  /*0b70*/  @!P2 DADD R8, R8, R10 ;  /* 0x000000000808a229 */ /* 0x001fce000000000a */
[----:B------:R0:W-:Y:S01]  /*0b80*/  @!P2 STS.64 [R7], R8 ;  /* 0x000000080700a388 */ /* 0x0001e20000000a00 */
[----:B------:R-:W-:Y:S06]  /*0b90*/  BAR.SYNC.DEFER_BLOCKING 0x0 ;  /* 0x0000000000007b1d */ /* 0x000fec0000010000 */
[----:B------:R-:W-:Y:S05]  /*0ba0*/  @P0 EXIT ;  /* 0x000000000000094d */ /* 0x000fea0003800000 */
[----:B------:R-:W1:Y:S01]  /*0bb0*/  S2UR UR5, SR_CgaCtaId ;  /* 0x00000000000579c3 */ /* 0x000e620000008800 */
[----:B------:R-:W-:-:S07]  /*0bc0*/  UMOV UR4, 0x400 ;  /* 0x0000040000047882 */ /* 0x000fce0000000000 */
[----:B0-----:R-:W0:Y:S01]  /*0bd0*/  LDC.64 R6, c[0x0][0x3a0] ;  /* 0x0000e800ff067b82 */ /* 0x001e220000000a00 */
[----:B-1----:R-:W-:-:S09]  /*0be0*/  ULEA UR4, UR5, UR4, 0x18 ;  /* 0x0000000405047291 */ /* 0x002fd2000f8ec0ff */
[----:B------:R-:W1:Y:S02]  /*0bf0*/  LDS.64 R2, [UR4+0x4000] ;  /* 0x00400004ff027984 */ /* 0x000e640008000a00 */
[----:B------:R-:W2:Y:S02]  /*0c00*/  LDCU UR4, c[0x0][0x3a8] ;  /* 0x00007500ff0477ac */ /* 0x000ea40008000800 */
[----:B--2---:R-:W-:-:S04]  /*0c10*/  IMAD R5, R4, UR4, R5 ;  /* 0x0000000404057c24 */ /* 0x004fc8000f8e0205 */
[----:B0-----:R-:W-:-:S05]  /*0c20*/  IMAD.WIDE.U32 R4, R5, 0x8, R6 ;  /* 0x0000000805047825 */ /* 0x001fca00078e0006 */
[----:B-1----:R-:W-:Y:S01]  /*0c30*/  STG.E.64 desc[UR10][R4.64], R2 ;  /* 0x0000000204007986 */ /* 0x002fe2000c101b0a */
[----:B------:R-:W-:Y:S05]  /*0c40*/  EXIT ;  /* 0x000000000000794d */ /* 0x000fea0003800000 */
        .weak           $__internal_0_$__cuda_sm20_div_rn_f64_full
        .type           $__internal_0_$__cuda_sm20_div_rn_f64_full,@function
        .size           $__internal_0_$__cuda_sm20_div_rn_f64_full,(.L_x_14 - $__internal_0_$__cuda_sm20_div_rn_f64_full)
$__internal_0_$__cuda_sm20_div_rn_f64_full:
[C---:B------:R-:W-:Y:S01]  /*0c50*/  FSETP.GEU.AND P0, PT, |R11|.reuse, 1.469367938527859385e-39, PT ;  /* 0x001000000b00780b */ /* 0x040fe20003f0e200 */
[----:B------:R-:W-:Y:S01]  /*0c60*/  IMAD.MOV.U32 R14, RZ, RZ, 0x1 ;  /* 0x00000001ff0e7424 */ /* 0x000fe200078e00ff */
[----:B------:R-:W-:Y:S01]  /*0c70*/  LOP3.LUT R8, R11, 0x800fffff, RZ, 0xc0, !PT ;  /* 0x800fffff0b087812 */ /* 0x000fe200078ec0ff */
[----:B------:R-:W-:Y:S01]  /*0c80*/  IMAD.MOV.U32 R23, RZ, RZ, 0x1ca00000 ;  /* 0x1ca00000ff177424 */ /* 0x000fe200078e00ff */
[C---:B------:R-:W-:Y:S01]  /*0c90*/  FSETP.GEU.AND P2, PT, |R13|.reuse, 1.469367938527859385e-39, PT ;  /* 0x001000000d00780b */ /* 0x040fe20003f4e200 */
[----:B------:R-:W-:Y:S01]  /*0ca0*/  BSSY.RECONVERGENT B2, `(.L_x_8) ;  /* 0x0000052000027945 */ /* 0x000fe20003800200 */
[----:B------:R-:W-:Y:S01]  /*0cb0*/  LOP3.LUT R9, R8, 0x3ff00000, RZ, 0xfc, !PT ;  /* 0x3ff0000008097812 */ /* 0x000fe200078efcff */
[----:B------:R-:W-:Y:S01]  /*0cc0*/  IMAD.MOV.U32 R8, RZ, RZ, R10 ;  /* 0x000000ffff087224 */ /* 0x000fe200078e000a */
[----:B------:R-:W-:Y:S02]  /*0cd0*/  LOP3.LUT R22, R13, 0x7ff00000, RZ, 0xc0, !PT ;  /* 0x7ff000000d167812 */ /* 0x000fe400078ec0ff */
[----:B------:R-:W-:-:S03]  /*0ce0*/  LOP3.LUT R25, R11, 0x7ff00000, RZ, 0xc0, !PT ;  /* 0x7ff000000b197812 */ /* 0x000fc600078ec0ff */
[----:B------:R-:W-:Y:S01]  /*0cf0*/  @!P0 DMUL R8, R10, 8.98846567431157953865e+307 ;  /* 0x7fe000000a088828 */ /* 0x000fe20000000000 */
[----:B------:R-:W-:-:S03]  /*0d00*/  ISETP.GE.U32.AND P1, PT, R22, R25, PT ;  /* 0x000000191600720c */ /* 0x000fc60003f26070 */
[----:B------:R-:W-:Y:S02]  /*0d10*/  @!P2 LOP3.LUT R17, R11, 0x7ff00000, RZ, 0xc0, !PT ;  /* 0x7ff000000b11a812 */ /* 0x000fe400078ec0ff */
[----:B------:R-:W0:Y:S02]  /*0d20*/  MUFU.RCP64H R15, R9 ;  /* 0x00000009000f7308 */ /* 0x000e240000001800 */
[----:B------:R-:W-:Y:S02]  /*0d30*/  @!P2 ISETP.GE.U32.AND P3, PT, R22, R17, PT ;  /* 0x000000111600a20c */ /* 0x000fe40003f66070 */
[----:B------:R-:W-:Y:S02]  /*0d40*/  @!P0 LOP3.LUT R25, R9, 0x7ff00000, RZ, 0xc0, !PT ;  /* 0x7ff0000009198812 */ /* 0x000fe400078ec0ff */
[----:B------:R-:W-:-:S04]  /*0d50*/  @!P2 SEL R17, R23, 0x63400000, !P3 ;  /* 0x634000001711a807 */ /* 0x000fc80005800000 */
[----:B------:R-:W-:-:S04]  /*0d60*/  @!P2 LOP3.LUT R20, R17, 0x80000000, R13, 0xf8, !PT ;  /* 0x800000001114a812 */ /* 0x000fc800078ef80d */
[----:B------:R-:W-:Y:S01]  /*0d70*/  @!P2 LOP3.LUT R21, R20, 0x100000, RZ, 0xfc, !PT ;  /* 0x001000001415a812 */ /* 0x000fe200078efcff */
[----:B------:R-:W-:Y:S01]  /*0d80*/  @!P2 IMAD.MOV.U32 R20, RZ, RZ, RZ ;  /* 0x000000ffff14a224 */ /* 0x000fe200078e00ff */
[----:B0-----:R-:W-:-:S08]  /*0d90*/  DFMA R18, R14, -R8, 1 ;  /* 0x3ff000000e12742b */ /* 0x001fd00000000808 */
[----:B------:R-:W-:-:S08]  /*0da0*/  DFMA R18, R18, R18, R18 ;  /* 0x000000121212722b */ /* 0x000fd00000000012 */
[----:B------:R-:W-:Y:S01]  /*0db0*/  DFMA R18, R14, R18, R14 ;  /* 0x000000120e12722b */ /* 0x000fe2000000000e */
[----:B------:R-:W-:Y:S01]  /*0dc0*/  SEL R15, R23, 0x63400000, !P1 ;  /* 0x63400000170f7807 */ /* 0x000fe20004800000 */
[----:B------:R-:W-:-:S03]  /*0dd0*/  IMAD.MOV.U32 R14, RZ, RZ, R12 ;  /* 0x000000ffff0e7224 */ /* 0x000fc600078e000c */
[----:B------:R-:W-:-:S03]  /*0de0*/  LOP3.LUT R15, R15, 0x800fffff, R13, 0xf8, !PT ;  /* 0x800fffff0f0f7812 */ /* 0x000fc600078ef80d */
[----:B------:R-:W-:-:S03]  /*0df0*/  DFMA R16, R18, -R8, 1 ;  /* 0x3ff000001210742b */ /* 0x000fc60000000808 */
[----:B------:R-:W-:-:S05]  /*0e00*/  @!P2 DFMA R14, R14, 2, -R20 ;  /* 0x400000000e0ea82b */ /* 0x000fca0000000814 */
[----:B------:R-:W-:-:S08]  /*0e10*/  DFMA R16, R18, R16, R18 ;  /* 0x000000101210722b */ /* 0x000fd00000000012 */
[----:B------:R-:W-:-:S08]  /*0e20*/  DMUL R18, R16, R14 ;  /* 0x0000000e10127228 */ /* 0x000fd00000000000 */
[----:B------:R-:W-:-:S08]  /*0e30*/  DFMA R20, R18, -R8, R14 ;  /* 0x800000081214722b */ /* 0x000fd0000000000e */
[----:B------:R-:W-:Y:S01]  /*0e40*/  DFMA R20, R16, R20, R18 ;  /* 0x000000141014722b */ /* 0x000fe20000000012 */
[----:B------:R-:W-:Y:S01]  /*0e50*/  IMAD.MOV.U32 R18, RZ, RZ, R22 ;  /* 0x000000ffff127224 */ /* 0x000fe200078e0016 */
[----:B------:R-:W-:Y:S01]  /*0e60*/  @!P2 LOP3.LUT R18, R15, 0x7ff00000, RZ, 0xc0, !PT ;  /* 0x7ff000000f12a812 */ /* 0x000fe200078ec0ff */
[----:B------:R-:W-:-:S04]  /*0e70*/  VIADD R17, R25, 0xffffffff ;  /* 0xffffffff19117836 */ /* 0x000fc80000000000 */
[----:B------:R-:W-:-:S05]  /*0e80*/  VIADD R16, R18, 0xffffffff ;  /* 0xffffffff12107836 */ /* 0x000fca0000000000 */
[----:B------:R-:W-:-:S04]  /*0e90*/  ISETP.GT.U32.AND P0, PT, R16, 0x7feffffe, PT ;  /* 0x7feffffe1000780c */ /* 0x000fc80003f04070 */
[----:B------:R-:W-:-:S13]  /*0ea0*/  ISETP.GT.U32.OR P0, PT, R17, 0x7feffffe, P0 ;  /* 0x7feffffe1100780c */ /* 0x000fda0000704470 */
[----:B------:R-:W-:Y:S05]  /*0eb0*/  @P0 BRA `(.L_x_9) ;  /* 0x00000000006c0947 */ /* 0x000fea0003800000 */
[----:B------:R-:W-:-:S04]  /*0ec0*/  LOP3.LUT R13, R11, 0x7ff00000, RZ, 0xc0, !PT ;  /* 0x7ff000000b0d7812 */ /* 0x000fc800078ec0ff */
[CC--:B------:R-:W-:Y:S02]  /*0ed0*/  VIADDMNMX R12, R22.reuse, -R13.reuse, 0xb9600000, !PT ;  /* 0xb9600000160c7446 */ /* 0x0c0fe4000780090d */
[----:B------:R-:W-:Y:S02]  /*0ee0*/  ISETP.GE.U32.AND P0, PT, R22, R13, PT ;  /* 0x0000000d1600720c */ /* 0x000fe40003f06070 */
[----:B------:R-:W-:Y:S02]  /*0ef0*/  VIMNMX R12, PT, PT, R12, 0x46a00000, PT ;  /* 0x46a000000c0c7848 */ /* 0x000fe40003fe0100 */
[----:B------:R-:W-:-:S05]  /*0f00*/  SEL R23, R23, 0x63400000, !P0 ;  /* 0x6340000017177807 */ /* 0x000fca0004000000 */
[----:B------:R-:W-:Y:S02]  /*0f10*/  IMAD.IADD R18, R12, 0x1, -R23 ;  /* 0x000000010c127824 */ /* 0x000fe400078e0a17 */
[----:B------:R-:W-:Y:S02]  /*0f20*/  IMAD.MOV.U32 R12, RZ, RZ, RZ ;  /* 0x000000ffff0c7224 */ /* 0x000fe400078e00ff */
[----:B------:R-:W-:-:S06]  /*0f30*/  VIADD R13, R18, 0x7fe00000 ;  /* 0x7fe00000120d7836 */ /* 0x000fcc0000000000 */
[----:B------:R-:W-:-:S10]  /*0f40*/  DMUL R16, R20, R12 ;  /* 0x0000000c14107228 */ /* 0x000fd40000000000 */
[----:B------:R-:W-:-:S13]  /*0f50*/  FSETP.GTU.AND P0, PT, |R17|, 1.469367938527859385e-39, PT ;  /* 0x001000001100780b */ /* 0x000fda0003f0c200 */
[----:B------:R-:W-:Y:S05]  /*0f60*/  @P0 BRA `(.L_x_10) ;  /* 0x0000000000940947 */ /* 0x000fea0003800000 */
[----:B------:R-:W-:Y:S01]  /*0f70*/  DFMA R14, R20, -R8, R14 ;  /* 0x80000008140e722b */ /* 0x000fe2000000000e */
[----:B------:R-:W-:-:S09]  /*0f80*/  IMAD.MOV.U32 R12, RZ, RZ, RZ ;  /* 0x000000ffff0c7224 */ /* 0x000fd200078e00ff */
[C---:B------:R-:W-:Y:S02]  /*0f90*/  FSETP.NEU.AND P0, PT, R15.reuse, RZ, PT ;  /* 0x000000ff0f00720b */ /* 0x040fe40003f0d000 */
[----:B------:R-:W-:-:S04]  /*0fa0*/  LOP3.LUT R19, R15, 0x80000000, R11, 0x48, !PT ;  /* 0x800000000f137812 */ /* 0x000fc800078e480b */
[----:B------:R-:W-:-:S07]  /*0fb0*/  LOP3.LUT R13, R19, R13, RZ, 0xfc, !PT ;  /* 0x0000000d130d7212 */ /* 0x000fce00078efcff */
[----:B------:R-:W-:Y:S05]  /*0fc0*/  @!P0 BRA `(.L_x_10) ;  /* 0x00000000007c8947 */ /* 0x000fea0003800000 */
[----:B------:R-:W-:Y:S01]  /*0fd0*/  IMAD.MOV R9, RZ, RZ, -R18 ;  /* 0x000000ffff097224 */ /* 0x000fe200078e0a12 */
[----:B------:R-:W-:Y:S01]  /*0fe0*/  DMUL.RP R12, R20, R12 ;  /* 0x0000000c140c7228 */ /* 0x000fe20000008000 */
[----:B------:R-:W-:-:S06]  /*0ff0*/  IMAD.MOV.U32 R8, RZ, RZ, RZ ;  /* 0x000000ffff087224 */ /* 0x000fcc00078e00ff */
[----:B------:R-:W-:-:S03]  /*1000*/  DFMA R8, R16, -R8, R20 ;  /* 0x800000081008722b */ /* 0x000fc60000000014 */
[----:B------:R-:W-:-:S03]  /*1010*/  LOP3.LUT R19, R13, R19, RZ, 0x3c, !PT ;  /* 0x000000130d137212 */ /* 0x000fc600078e3cff */
[----:B------:R-:W-:-:S04]  /*1020*/  IADD3 R8, PT, PT, -R18, -0x43300000, RZ ;  /* 0xbcd0000012087810 */ /* 0x000fc80007ffe1ff */
[----:B------:R-:W-:-:S04]  /*1030*/  FSETP.NEU.AND P0, PT, |R9|, R8, PT ;  /* 0x000000080900720b */ /* 0x000fc80003f0d200 */
[----:B------:R-:W-:Y:S02]  /*1040*/  FSEL R16, R12, R16, !P0 ;  /* 0x000000100c107208 */ /* 0x000fe40004000000 */
[----:B------:R-:W-:Y:S01]  /*1050*/  FSEL R17, R19, R17, !P0 ;  /* 0x0000001113117208 */ /* 0x000fe20004000000 */
[----:B------:R-:W-:Y:S06]  /*1060*/  BRA `(.L_x_10) ;  /* 0x0000000000547947 */ /* 0x000fec0003800000 */
.L_x_9:
[----:B------:R-:W-:-:S14]  /*1070*/  DSETP.NAN.AND P0, PT, R12, R12, PT ;  /* 0x0000000c0c00722a */ /* 0x000fdc0003f08000 */
[----:B------:R-:W-:Y:S05]  /*1080*/  @P0 BRA `(.L_x_11) ;  /* 0x0000000000440947 */ /* 0x000fea0003800000 */
[----:B------:R-:W-:-:S14]  /*1090*/  DSETP.NAN.AND P0, PT, R10, R10, PT ;  /* 0x0000000a0a00722a */ /* 0x000fdc0003f08000 */
[----:B------:R-:W-:Y:S05]  /*10a0*/  @P0 BRA `(.L_x_12) ;  /* 0x0000000000300947 */ /* 0x000fea0003800000 */
[----:B------:R-:W-:Y:S01]  /*10b0*/  ISETP.NE.AND P0, PT, R18, R25, PT ;  /* 0x000000191200720c */ /* 0x000fe20003f05270 */
[----:B------:R-:W-:Y:S02]  /*10c0*/  IMAD.MOV.U32 R16, RZ, RZ, 0x0 ;  /* 0x00000000ff107424 */ /* 0x000fe400078e00ff */
[----:B------:R-:W-:-:S10]  /*10d0*/  IMAD.MOV.U32 R17, RZ, RZ, -0x80000 ;  /* 0xfff80000ff117424 */ /* 0x000fd400078e00ff */
[----:B------:R-:W-:Y:S05]  /*10e0*/  @!P0 BRA `(.L_x_10) ;  /* 0x0000000000348947 */ /* 0x000fea0003800000 */
[----:B------:R-:W-:Y:S02]  /*10f0*/  ISETP.NE.AND P0, PT, R18, 0x7ff00000, PT ;  /* 0x7ff000001200780c */ /* 0x000fe40003f05270 */
[----:B------:R-:W-:Y:S02]  /*1100*/  LOP3.LUT R17, R13, 0x80000000, R11, 0x48, !PT ;  /* 0x800000000d117812 */ /* 0x000fe400078e480b */
[----:B------:R-:W-:-:S13]  /*1110*/  ISETP.EQ.OR P0, PT, R25, RZ, !P0 ;  /* 0x000000ff1900720c */ /* 0x000fda0004702670 */
[----:B------:R-:W-:Y:S01]  /*1120*/  @P0 LOP3.LUT R8, R17, 0x7ff00000, RZ, 0xfc, !PT ;  /* 0x7ff0000011080812 */ /* 0x000fe200078efcff */
[----:B------:R-:W-:Y:S02]  /*1130*/  @!P0 IMAD.MOV.U32 R16, RZ, RZ, RZ ;  /* 0x000000ffff108224 */ /* 0x000fe400078e00ff */
[----:B------:R-:W-:Y:S02]  /*1140*/  @P0 IMAD.MOV.U32 R16, RZ, RZ, RZ ;  /* 0x000000ffff100224 */ /* 0x000fe400078e00ff */
[----:B------:R-:W-:Y:S01]  /*1150*/  @P0 IMAD.MOV.U32 R17, RZ, RZ, R8 ;  /* 0x000000ffff110224 */ /* 0x000fe200078e0008 */
[----:B------:R-:W-:Y:S06]  /*1160*/  BRA `(.L_x_10) ;  /* 0x0000000000147947 */ /* 0x000fec0003800000 */
.L_x_12:
[----:B------:R-:W-:Y:S01]  /*1170*/  LOP3.LUT R17, R11, 0x80000, RZ, 0xfc, !PT ;  /* 0x000800000b117812 */ /* 0x000fe200078efcff */
[----:B------:R-:W-:Y:S01]  /*1180*/  IMAD.MOV.U32 R16, RZ, RZ, R10 ;  /* 0x000000ffff107224 */ /* 0x000fe200078e000a */
[----:B------:R-:W-:Y:S06]  /*1190*/  BRA `(.L_x_10) ;  /* 0x0000000000087947 */ /* 0x000fec0003800000 */
.L_x_11:
[----:B------:R-:W-:Y:S01]  /*11a0*/  LOP3.LUT R17, R13, 0x80000, RZ, 0xfc, !PT ;  /* 0x000800000d117812 */ /* 0x000fe200078efcff */
[----:B------:R-:W-:-:S07]  /*11b0*/  IMAD.MOV.U32 R16, RZ, RZ, R12 ;  /* 0x000000ffff107224 */ /* 0x000fce00078e000c */
.L_x_10:
[----:B------:R-:W-:Y:S05]  /*11c0*/  BSYNC.RECONVERGENT B2 ;  /* 0x0000000000027941 */ /* 0x000fea0003800200 */
.L_x_8:
[----:B------:R-:W-:Y:S02]  /*11d0*/  IMAD.MOV.U32 R8, RZ, RZ, R0 ;  /* 0x000000ffff087224 */ /* 0x000fe400078e0000 */
[----:B------:R-:W-:Y:S02]  /*11e0*/  IMAD.MOV.U32 R9, RZ, RZ, 0x0 ;  /* 0x00000000ff097424 */ /* 0x000fe400078e00ff */
[----:B------:R-:W-:Y:S02]  /*11f0*/  IMAD.MOV.U32 R12, RZ, RZ, R16 ;  /* 0x000000ffff0c7224 */ /* 0x000fe400078e0010 */
[----:B------:R-:W-:Y:S01]  /*1200*/  IMAD.MOV.U32 R13, RZ, RZ, R17 ;  /* 0x000000ffff0d7224 */ /* 0x000fe200078e0011 */
[----:B------:R-:W-:Y:S06]  /*1210*/  RET.REL.NODEC R8 `(_Z13jacobi_kernelPdS_idS_i) ;  /* 0xffffffec08787950 */ /* 0x000fec0003c3ffff */
.L_x_13:
[----:B------:R-:W-:-:S00]  /*1220*/  BRA `(.L_x_13) ;  /* 0xfffffffc00fc7947 */ /* 0x000fc0000383ffff */
[----:B------:R-:W-:-:S00]  /*1230*/  NOP ;  /* 0x0000000000007918 */ /* 0x000fc00000000000 */
        /* <DEDUP_REMOVED lines=12> */
.L_x_14:


//--------------------- .nv.shared._Z13jacobi_kernelPdS_idS_i --------------------------
	.section	.nv.shared._Z13jacobi_kernelPdS_idS_i,"aw",@nobits
	.sectionflags	@""
	.align	8
.nv.shared._Z13jacobi_kernelPdS_idS_i:
	.zero		25600


//--------------------- .nv.shared.reserved.0     --------------------------
	.section	.nv.shared.reserved.0,"aw",@nobits
	.weak		__nv_reservedSMEM_offset_0_alias
	.size		__nv_reservedSMEM_offset_0_alias, 0, 64
	.other		__nv_reservedSMEM_offset_0_alias,@"STO_CUDA_RESERVED_SHARED STV_DEFAULT"
__nv_reservedSMEM_offset_0_alias:
	.zero		0
	.zero		64


//--------------------- .nv.constant0._Z13jacobi_kernelPdS_idS_i --------------------------
	.section	.nv.constant0._Z13jacobi_kernelPdS_idS_i,"a",@progbits
	.sectionflags	@""
	.align	4
.nv.constant0._Z13jacobi_kernelPdS_idS_i:
	.zero		940


//--------------------- SYMBOLS --------------------------

	.type		.nv.reservedSmem.offset0,@object
	.size		.nv.reservedSmem.offset0,0x4
	.type		.nv.reservedSmem.cap,@object
	.size		.nv.reservedSmem.cap,0x4
